	.headerflags	@"EF_CUDA_TEXMODE_UNIFIED EF_CUDA_64BIT_ADDRESS EF_CUDA_ACCELERATORS EF_CUDA_SM90 EF_CUDA_VIRTUAL_SM(EF_CUDA_SM90)"
	.elftype	@"ET_EXEC"


//--------------------- .nv.info                  --------------------------
	.section	.nv.info,"",@"SHT_CUDA_INFO"
	.align	4


	//----- nvinfo : EIATTR_REGCOUNT
	.align		4
        /*0000*/ 	.byte	0x04, 0x2f
        /*0002*/ 	.short	(.L_1 - .L_0)
	.align		4
.L_0:
        /*0004*/ 	.word	index@(triton_poi_fused_div_0)
        /*0008*/ 	.word	0x00000010


	//----- nvinfo : EIATTR_MIN_STACK_SIZE
	.align		4
.L_1:
        /*000c*/ 	.byte	0x04, 0x12
        /*000e*/ 	.short	(.L_3 - .L_2)
	.align		4
.L_2:
        /*0010*/ 	.word	index@(triton_poi_fused_div_0)
        /*0014*/ 	.word	0x00000000


	//----- nvinfo : EIATTR_FRAME_SIZE
	.align		4
.L_3:
        /*0018*/ 	.byte	0x04, 0x11
        /*001a*/ 	.short	(.L_5 - .L_4)
	.align		4
.L_4:
        /*001c*/ 	.word	index@(triton_poi_fused_div_0)
        /*0020*/ 	.word	0x00000000


	//----- nvinfo : EIATTR_MIN_STACK_SIZE
	.align		4
.L_5:
        /*0024*/ 	.byte	0x04, 0x12
        /*0026*/ 	.short	(.L_7 - .L_6)
	.align		4
.L_6:
        /*0028*/ 	.word	index@(triton_poi_fused_div_0)
        /*002c*/ 	.word	0x00000000
.L_7:


//--------------------- .nv.info.triton_poi_fused_div_0 --------------------------
	.section	.nv.info.triton_poi_fused_div_0,"",@"SHT_CUDA_INFO"
	.sectionflags	@""
	.align	4


	//----- nvinfo : EIATTR_CUDA_API_VERSION
	.align		4
        /*0000*/ 	.byte	0x04, 0x37
        /*0002*/ 	.short	(.L_9 - .L_8)
.L_8:
        /*0004*/ 	.word	0x0000007c


	//----- nvinfo : EIATTR_KPARAM_INFO
	.align		4
.L_9:
        /*0008*/ 	.byte	0x04, 0x17
        /*000a*/ 	.short	(.L_11 - .L_10)
.L_10:
        /*000c*/ 	.word	0x00000000
        /*0010*/ 	.short	0x0003
        /*0012*/ 	.short	0x0018
        /*0014*/ 	.byte	0x00, 0xf0, 0x11, 0x00


	//----- nvinfo : EIATTR_KPARAM_INFO
	.align		4
.L_11:
        /*0018*/ 	.byte	0x04, 0x17
        /*001a*/ 	.short	(.L_13 - .L_12)
.L_12:
        /*001c*/ 	.word	0x00000000
        /*0020*/ 	.short	0x0002
        /*0022*/ 	.short	0x0010
        /*0024*/ 	.byte	0x00, 0xf4, 0x21, 0x00


	//----- nvinfo : EIATTR_KPARAM_INFO
	.align		4
.L_13:
        /*0028*/ 	.byte	0x04, 0x17
        /*002a*/ 	.short	(.L_15 - .L_14)
.L_14:
        /*002c*/ 	.word	0x00000000
        /*0030*/ 	.short	0x0001
        /*0032*/ 	.short	0x0008
        /*0034*/ 	.byte	0x00, 0xf4, 0x21, 0x00


	//----- nvinfo : EIATTR_KPARAM_INFO
	.align		4
.L_15:
        /*0038*/ 	.byte	0x04, 0x17
        /*003a*/ 	.short	(.L_17 - .L_16)
.L_16:
        /*003c*/ 	.word	0x00000000
        /*0040*/ 	.short	0x0000
        /*0042*/ 	.short	0x0000
        /*0044*/ 	.byte	0x00, 0xf4, 0x21, 0x00


	//----- nvinfo : EIATTR_SPARSE_MMA_MASK
	.align		4
.L_17:
        /*0048*/ 	.byte	0x03, 0x50
        /*004a*/ 	.short	0x0000


	//----- nvinfo : EIATTR_MAXREG_COUNT
	.align		4
        /*004c*/ 	.byte	0x03, 0x1b
        /*004e*/ 	.short	0x00ff


	//----- nvinfo : EIATTR_EXIT_INSTR_OFFSETS
	.align		4
        /*0050*/ 	.byte	0x04, 0x1c
        /*0052*/ 	.short	(.L_19 - .L_18)


	//   ....[0]....
.L_18:
        /*0054*/ 	.word	0x00000220


	//   ....[1]....
        /*0058*/ 	.word	0x00000240


	//----- nvinfo : EIATTR_REQNTID
	.align		4
.L_19:
        /*005c*/ 	.byte	0x04, 0x10
        /*005e*/ 	.short	(.L_21 - .L_20)
.L_20:
        /*0060*/ 	.word	0x00000080
        /*0064*/ 	.word	0x00000001
        /*0068*/ 	.word	0x00000001


	//----- nvinfo : EIATTR_CBANK_PARAM_SIZE
	.align		4
.L_21:
        /*006c*/ 	.byte	0x03, 0x19
        /*006e*/ 	.short	0x001c


	//----- nvinfo : EIATTR_PARAM_CBANK
	.align		4
        /*0070*/ 	.byte	0x04, 0x0a
        /*0072*/ 	.short	(.L_23 - .L_22)
	.align		4
.L_22:
        /*0074*/ 	.word	index@(.nv.constant0.triton_poi_fused_div_0)
        /*0078*/ 	.short	0x0210
        /*007a*/ 	.short	0x001c


	//----- nvinfo : EIATTR_SW_WAR
	.align		4
.L_23:
        /*007c*/ 	.byte	0x04, 0x36
        /*007e*/ 	.short	(.L_25 - .L_24)
.L_24:
        /*0080*/ 	.word	0x00000008
.L_25:


//--------------------- .nv.callgraph             --------------------------
	.section	.nv.callgraph,"",@"SHT_CUDA_CALLGRAPH"
	.align	4
	.sectionentsize	8
	.align		4
        /*0000*/ 	.word	0x00000000
	.align		4
        /*0004*/ 	.word	0xffffffff
	.align		4
        /*0008*/ 	.word	0x00000000
	.align		4
        /*000c*/ 	.word	0xfffffffe
	.align		4
        /*0010*/ 	.word	0x00000000
	.align		4
        /*0014*/ 	.word	0xfffffffd
	.align		4
        /*0018*/ 	.word	0x00000000
	.align		4
        /*001c*/ 	.word	0xfffffffc


//--------------------- .text.triton_poi_fused_div_0 --------------------------
	.section	.text.triton_poi_fused_div_0,"ax",@progbits
	.align	128
        .global         triton_poi_fused_div_0
        .type           triton_poi_fused_div_0,@function
        .size           triton_poi_fused_div_0,(.L_x_1 - triton_poi_fused_div_0)
        .other          triton_poi_fused_div_0,@"STO_CUDA_ENTRY STV_DEFAULT"
triton_poi_fused_div_0:
.text.triton_poi_fused_div_0:
[----:B------:R-:W0:Y:S02]  /*0000*/  LDC R1, c[0x0][0x28] ;  /* 0x00000a00ff017b82 */ /* 0x000e240000000800 */
[----:B------:R-:W1:Y:S01]  /*0010*/  S2R R0, SR_TID.X ;  /* 0x0000000000007919 */ /* 0x000e620000002100 */
[----:B------:R-:W2:Y:S01]  /*0020*/  LDC.64 R4, c[0x0][0x218] ;  /* 0x00008600ff047b82 */ /* 0x000ea20000000a00 */
[----:B------:R-:W-:Y:S01]  /*0030*/  CS2R R10, SRZ ;  /* 0x00000000000a7805 */ /* 0x000fe2000001ff00 */
[----:B------:R-:W-:Y:S01]  /*0040*/  ULDC.64 UR4, c[0x0][0x208] ;  /* 0x0000820000047ab9 */ /* 0x000fe20000000a00 */
[----:B------:R-:W3:Y:S05]  /*0050*/  S2R R7, SR_CTAID.X ;  /* 0x0000000000077919 */ /* 0x000eea0000002500 */
[----:B------:R-:W4:Y:S01]  /*0060*/  LDC.64 R2, c[0x0][0x210] ;  /* 0x00008400ff027b82 */ /* 0x000f220000000a00 */
[----:B-1----:R-:W-:-:S04]  /*0070*/  SHF.L.U32 R0, R0, 0x1, RZ ;  /* 0x0000000100007819 */ /* 0x002fc800000006ff */
[----:B------:R-:W-:-:S04]  /*0080*/  LOP3.LUT R0, R0, 0xfe, RZ, 0xc0, !PT ;  /* 0x000000fe00007812 */ /* 0x000fc800078ec0ff */
[----:B---3--:R-:W-:-:S04]  /*0090*/  LEA R7, R7, R0, 0x8 ;  /* 0x0000000007077211 */ /* 0x008fc800078e40ff */
[C---:B------:R-:W-:Y:S01]  /*00a0*/  ISETP.GE.AND P4, PT, R7.reuse, 0x100, PT ;  /* 0x000001000700780c */ /* 0x040fe20003f86270 */
[----:B--2---:R-:W-:-:S12]  /*00b0*/  IMAD.WIDE R4, R7, 0x4, R4 ;  /* 0x0000000407047825 */ /* 0x004fd800078e0204 */
[----:B------:R1:W2:Y:S01]  /*00c0*/  @!P4 LDG.E.64 R10, desc[UR4][R4.64] ;  /* 0x00000004040ac981 */ /* 0x0002a2000c1e1b00 */
[----:B------:R-:W-:Y:S01]  /*00d0*/  CS2R R12, SRZ ;  /* 0x00000000000c7805 */ /* 0x000fe2000001ff00 */
[----:B----4-:R-:W-:-:S05]  /*00e0*/  IMAD.WIDE R2, R7, 0x4, R2 ;  /* 0x0000000407027825 */ /* 0x010fca00078e0202 */
[----:B------:R3:W4:Y:S01]  /*00f0*/  @!P4 LDG.E.64 R12, desc[UR4][R2.64] ;  /* 0x00000004020cc981 */ /* 0x000722000c1e1b00 */
[----:B-1----:R-:W3:Y:S02]  /*0100*/  LDC.64 R4, c[0x0][0x220] ;  /* 0x00008800ff047b82 */ /* 0x002ee40000000a00 */
[----:B---3--:R-:W-:Y:S01]  /*0110*/  IMAD.WIDE R2, R7, 0x4, R4 ;  /* 0x0000000407027825 */ /* 0x008fe200078e0204 */
[C---:B--2---:R-:W-:Y:S02]  /*0120*/  FSETP.GT.AND P0, PT, |R10|.reuse, 8.50705917302346158658e+37, PT ;  /* 0x7e8000000a00780b */ /* 0x044fe40003f04200 */
[C---:B------:R-:W-:Y:S02]  /*0130*/  FSETP.GT.AND P1, PT, |R11|.reuse, 8.50705917302346158658e+37, PT ;  /* 0x7e8000000b00780b */ /* 0x040fe40003f24200 */
[----:B------:R-:W-:Y:S02]  /*0140*/  FSETP.GEU.AND P2, PT, |R10|, 1.175494350822287508e-38, PT ;  /* 0x008000000a00780b */ /* 0x000fe40003f4e200 */
[----:B------:R-:W-:-:S07]  /*0150*/  FSETP.GEU.AND P3, PT, |R11|, 1.175494350822287508e-38, PT ;  /* 0x008000000b00780b */ /* 0x000fce0003f6e200 */
[----:B------:R-:W-:Y:S01]  /*0160*/  @P0 FMUL R10, R10, 0.25 ;  /* 0x3e8000000a0a0820 */ /* 0x000fe20000400000 */
[----:B----4-:R-:W-:Y:S01]  /*0170*/  @P0 FMUL R12, R12, 0.25 ;  /* 0x3e8000000c0c0820 */ /* 0x010fe20000400000 */
[----:B------:R-:W-:Y:S01]  /*0180*/  @P1 FMUL R11, R11, 0.25 ;  /* 0x3e8000000b0b1820 */ /* 0x000fe20000400000 */
[----:B------:R-:W-:Y:S01]  /*0190*/  @P1 FMUL R13, R13, 0.25 ;  /* 0x3e8000000d0d1820 */ /* 0x000fe20000400000 */
[----:B------:R-:W-:Y:S01]  /*01a0*/  @!P2 FMUL R10, R10, 16777216 ;  /* 0x4b8000000a0aa820 */ /* 0x000fe20000400000 */
[----:B------:R-:W-:Y:S01]  /*01b0*/  @!P2 FMUL R12, R12, 16777216 ;  /* 0x4b8000000c0ca820 */ /* 0x000fe20000400000 */
[----:B------:R-:W-:Y:S01]  /*01c0*/  @!P3 FMUL R11, R11, 16777216 ;  /* 0x4b8000000b0bb820 */ /* 0x000fe20000400000 */
[----:B------:R-:W-:Y:S01]  /*01d0*/  @!P3 FMUL R13, R13, 16777216 ;  /* 0x4b8000000d0db820 */ /* 0x000fe20000400000 */
[----:B------:R-:W1:Y:S08]  /*01e0*/  MUFU.RCP R9, R10 ;  /* 0x0000000a00097308 */ /* 0x000e700000001000 */
[----:B------:R-:W2:Y:S01]  /*01f0*/  MUFU.RCP R0, R11 ;  /* 0x0000000b00007308 */ /* 0x000ea20000001000 */
[----:B-1----:R-:W-:Y:S01]  /*0200*/  FMUL R12, R9, R12 ;  /* 0x0000000c090c7220 */ /* 0x002fe20000400000 */
[----:B--2---:R-:W-:Y:S01]  /*0210*/  FMUL R13, R0, R13 ;  /* 0x0000000d000d7220 */ /* 0x004fe20000400000 */
[----:B------:R-:W-:Y:S06]  /*0220*/  @P4 EXIT ;  /* 0x000000000000494d */ /* 0x000fec0003800000 */
[----:B------:R-:W-:Y:S01]  /*0230*/  STG.E.64 desc[UR4][R2.64], R12 ;  /* 0x0000000c02007986 */ /* 0x000fe2000c101b04 */
[----:B------:R-:W-:Y:S05]  /*0240*/  EXIT ;  /* 0x000000000000794d */ /* 0x000fea0003800000 */
.L_x_0:
[----:B------:R-:W-:-:S00]  /*0250*/  BRA `(.L_x_0) ;  /* 0xfffffffc00fc7947 */ /* 0x000fc0000383ffff */
[----:B------:R-:W-:-:S00]  /*0260*/  NOP ;  /* 0x0000000000007918 */ /* 0x000fc00000000000 */
        /* <DEDUP_REMOVED lines=9> */
.L_x_1:


//--------------------- .nv.constant0.triton_poi_fused_div_0 --------------------------
	.section	.nv.constant0.triton_poi_fused_div_0,"a",@progbits
	.sectionflags	@""
	.align	4
.nv.constant0.triton_poi_fused_div_0:
	.zero		556
